//
// Generated by NVIDIA NVVM Compiler
//
// Compiler Build ID: CL-36424714
// Cuda compilation tools, release 13.0, V13.0.88
// Based on NVVM 20.0.0
//

.version 9.0
.target sm_100
.address_size 64

	// .globl	_Z12hello_kernelv
.extern .func  (.param .b32 func_retval0) vprintf
(
	.param .b64 vprintf_param_0,
	.param .b64 vprintf_param_1
)
;
.global .align 1 .b8 $str[41] = {72, 101, 108, 108, 111, 32, 102, 114, 111, 109, 32, 71, 80, 85, 32, 116, 104, 114, 101, 97, 100, 32, 37, 100, 32, 61, 32, 37, 100, 32, 42, 32, 37, 100, 32, 43, 32, 37, 100, 10};

.visible .entry _Z12hello_kernelv()
{
	.local .align 16 .b8 	__local_depot0[16];
	.reg .b64 	%SP;
	.reg .b64 	%SPL;
	.reg .b32 	%r<7>;
	.reg .b64 	%rd<5>;

	mov.u64 	%SPL, __local_depot0;
	cvta.local.u64 	%SP, %SPL;
	add.u64 	%rd1, %SP, 0;
	add.u64 	%rd2, %SPL, 0;
	mov.u32 	%r1, %tid.x;
	mov.u32 	%r2, %ctaid.x;
	mov.u32 	%r3, %ntid.x;
	mad.lo.s32 	%r4, %r2, %r3, %r1;
	st.local.v4.u32 	[%rd2], {%r4, %r2, %r3, %r1};
	mov.u64 	%rd3, $str;
	cvta.global.u64 	%rd4, %rd3;
	{ // callseq 0, 0
	.param .b64 param0;
	st.param.b64 	[param0], %rd4;
	.param .b64 param1;
	st.param.b64 	[param1], %rd1;
	.param .b32 retval0;
	call.uni (retval0), 
	vprintf, 
	(
	param0, 
	param1
	);
	ld.param.b32 	%r5, [retval0];
	} // callseq 0
	ret;

}


// ===== COMPILED SASS (sm_100) =====

	.target	sm_100

	.elftype	@"ET_EXEC"


//--------------------- .note.nv.tkinfo           --------------------------
	.section	.note.nv.tkinfo,"",@"SHT_NOTE"
	.sectionflags	@"SHF_NOTE_NV_TKINFO"
	.tkinfo
        /*0018*/ 	.word	0x00000002
        /*0030*/ 	.string	""
        /*0030*/ 	.string	"ptxas"
        /*0030*/ 	.string	"Cuda compilation tools, release 13.0, V13.0.88"
        /*0030*/ 	.string	"Build cuda_13.0.r13.0/compiler.36424714_0"
        /*0030*/ 	.string	"-arch sm_100 -m 64 "



//--------------------- .note.nv.cuinfo           --------------------------
	.section	.note.nv.cuinfo,"",@"SHT_NOTE"
	.sectionflags	@"SHF_NOTE_NV_CUINFO"
        /*0018*/ 	.short	0x0002
        /*001a*/ 	.short	0x0064
        /*001c*/ 	.short	0x0082
	.zero		2


//--------------------- .nv.info                  --------------------------
	.section	.nv.info,"",@"SHT_CUDA_INFO"
	.align	4


	//----- nvinfo : EIATTR_REGCOUNT
	.align		4
        /*0000*/ 	.byte	0x04, 0x2f
        /*0002*/ 	.short	(.L_2 - .L_1)
	.align		4
.L_1:
        /*0004*/ 	.word	index@(_Z12hello_kernelv)
        /*0008*/ 	.word	0x00000018


	//----- nvinfo : EIATTR_FRAME_SIZE
	.align		4
.L_2:
        /*000c*/ 	.byte	0x04, 0x11
        /*000e*/ 	.short	(.L_4 - .L_3)
	.align		4
.L_3:
        /*0010*/ 	.word	index@(_Z12hello_kernelv)
        /*0014*/ 	.word	0x00000010


	//----- nvinfo : EIATTR_MIN_STACK_SIZE
	.align		4
.L_4:
        /*0018*/ 	.byte	0x04, 0x12
        /*001a*/ 	.short	(.L_6 - .L_5)
	.align		4
.L_5:
        /*001c*/ 	.word	index@(_Z12hello_kernelv)
        /*0020*/ 	.word	0x00000010
.L_6:


//--------------------- .nv.compat                --------------------------
	.section	.nv.compat,"",@"SHT_CUDA_COMPAT_INFO"
	.align	4
        /*0000*/ 	.byte	0x02, 0x09, 0x00, 0x00, 0x02, 0x02, 0x01, 0x00, 0x02, 0x05, 0x05, 0x00, 0x03, 0x07, 0x01, 0x01
        /*0010*/ 	.byte	0x02, 0x03, 0x00, 0x00, 0x02, 0x06, 0x01, 0x00, 0x04, 0x0b, 0x08, 0x00, 0x09, 0x00, 0x00, 0x00
        /*0020*/ 	.byte	0x00, 0x00, 0x00, 0x00


//--------------------- .nv.info._Z12hello_kernelv --------------------------
	.section	.nv.info._Z12hello_kernelv,"",@"SHT_CUDA_INFO"
	.sectionflags	@""
	.align	4


	//----- nvinfo : EIATTR_CUDA_API_VERSION
	.align		4
        /*0000*/ 	.byte	0x04, 0x37
        /*0002*/ 	.short	(.L_8 - .L_7)
.L_7:
        /*0004*/ 	.word	0x00000082


	//----- nvinfo : EIATTR_SPARSE_MMA_MASK
	.align		4
.L_8:
        /*0008*/ 	.byte	0x03, 0x50
        /*000a*/ 	.short	0x0000


	//----- nvinfo : EIATTR_MAXREG_COUNT
	.align		4
        /*000c*/ 	.byte	0x03, 0x1b
        /*000e*/ 	.short	0x00ff


	//----- nvinfo : EIATTR_EXTERNS
	.align		4
        /*0010*/ 	.byte	0x04, 0x0f
        /*0012*/ 	.short	(.L_10 - .L_9)


	//   ....[0]....
	.align		4
.L_9:
        /*0014*/ 	.word	index@(vprintf)


	//----- nvinfo : EIATTR_MERCURY_ISA_VERSION
	.align		4
.L_10:
        /*0018*/ 	.byte	0x03, 0x5f
        /*001a*/ 	.short	0x0101


	//----- nvinfo : EIATTR_VRC_CTA_INIT_COUNT
	.align		4
        /*001c*/ 	.byte	0x02, 0x4a
	.zero		1
	.zero		1


	//----- nvinfo : EIATTR_SYSCALL_OFFSETS
	.align		4
        /*0020*/ 	.byte	0x04, 0x46
        /*0022*/ 	.short	(.L_12 - .L_11)


	//   ....[0]....
.L_11:
        /*0024*/ 	.word	0x00000110


	//----- nvinfo : EIATTR_EXIT_INSTR_OFFSETS
	.align		4
.L_12:
        /*0028*/ 	.byte	0x04, 0x1c
        /*002a*/ 	.short	(.L_14 - .L_13)


	//   ....[0]....
.L_13:
        /*002c*/ 	.word	0x00000120


	//----- nvinfo : EIATTR_SW_WAR
	.align		4
.L_14:
        /*0030*/ 	.byte	0x04, 0x36
        /*0032*/ 	.short	(.L_16 - .L_15)
.L_15:
        /*0034*/ 	.word	0x00000008
.L_16:


//--------------------- .nv.callgraph             --------------------------
	.section	.nv.callgraph,"",@"SHT_CUDA_CALLGRAPH"
	.align	4
	.sectionentsize	8
	.align		4
        /*0000*/ 	.word	0x00000000
	.align		4
        /*0004*/ 	.word	0xffffffff
	.align		4
        /*0008*/ 	.word	index@(_Z12hello_kernelv)
	.align		4
        /*000c*/ 	.word	index@(vprintf)
	.align		4
        /*0010*/ 	.word	0x00000000
	.align		4
        /*0014*/ 	.word	0xfffffffe
	.align		4
        /*0018*/ 	.word	0x00000000
	.align		4
        /*001c*/ 	.word	0xfffffffd
	.align		4
        /*0020*/ 	.word	0x00000000
	.align		4
        /*0024*/ 	.word	0xfffffffc


//--------------------- .nv.constant4             --------------------------
	.section	.nv.constant4,"a",@progbits
	.align	8
	.align		8
.nv.constant4:
        /*0000*/ 	.dword	vprintf
	.align		8
        /*0008*/ 	.dword	$str


//--------------------- .text._Z12hello_kernelv   --------------------------
	.section	.text._Z12hello_kernelv,"ax",@progbits
	.align	128
        .global         _Z12hello_kernelv
        .type           _Z12hello_kernelv,@function
        .size           _Z12hello_kernelv,(.L_x_2 - _Z12hello_kernelv)
        .other          _Z12hello_kernelv,@"STO_CUDA_ENTRY STV_DEFAULT"
_Z12hello_kernelv:
.text._Z12hello_kernelv:
[----:B------:R-:W0:Y:S01]  /*0000*/  LDC R1, c[0x0][0x37c] ;  /* 0x0000df00ff017b82 */ /* 0x000e220000000800 */
[----:B------:R-:W1:Y:S01]  /*0010*/  S2R R11, SR_TID.X ;  /* 0x00000000000b7919 */ /* 0x000e620000002100 */
[----:B------:R-:W2:Y:S06]  /*0020*/  LDCU UR5, c[0x0][0x2fc] ;  /* 0x00005f80ff0577ac */ /* 0x000eac0008000800 */
[----:B------:R-:W1:Y:S01]  /*0030*/  LDC R10, c[0x0][0x360] ;  /* 0x0000d800ff0a7b82 */ /* 0x000e620000000800 */
[----:B0-----:R-:W-:Y:S01]  /*0040*/  VIADD R1, R1, 0xfffffff0 ;  /* 0xfffffff001017836 */ /* 0x001fe20000000000 */
[----:B------:R-:W1:Y:S01]  /*0050*/  S2R R9, SR_CTAID.X ;  /* 0x0000000000097919 */ /* 0x000e620000002500 */
[----:B------:R-:W-:Y:S01]  /*0060*/  MOV R0, 0x0 ;  /* 0x0000000000007802 */ /* 0x000fe20000000f00 */
[----:B------:R-:W0:Y:S04]  /*0070*/  LDCU UR4, c[0x0][0x2f8] ;  /* 0x00005f00ff0477ac */ /* 0x000e280008000800 */
[----:B------:R3:W4:Y:S01]  /*0080*/  LDC.64 R2, c[0x4][R0] ;  /* 0x0100000000027b82 */ /* 0x0007220000000a00 */
[----:B------:R-:W5:Y:S01]  /*0090*/  LDCU.64 UR6, c[0x4][0x8] ;  /* 0x01000100ff0677ac */ /* 0x000f620008000a00 */
[----:B0-----:R-:W-:Y:S01]  /*00a0*/  IADD3 R6, P0, PT, R1, UR4, RZ ;  /* 0x0000000401067c10 */ /* 0x001fe2000ff1e0ff */
[----:B-----5:R-:W-:Y:S01]  /*00b0*/  IMAD.U32 R4, RZ, RZ, UR6 ;  /* 0x00000006ff047e24 */ /* 0x020fe2000f8e00ff */
[----:B------:R-:W-:-:S03]  /*00c0*/  MOV R5, UR7 ;  /* 0x0000000700057c02 */ /* 0x000fc60008000f00 */
[----:B--2---:R-:W-:Y:S02]  /*00d0*/  IMAD.X R7, RZ, RZ, UR5, P0 ;  /* 0x00000005ff077e24 */ /* 0x004fe400080e06ff */
[----:B-1----:R-:W-:-:S05]  /*00e0*/  IMAD R8, R9, R10, R11 ;  /* 0x0000000a09087224 */ /* 0x002fca00078e020b */
[----:B------:R3:W-:Y:S02]  /*00f0*/  STL.128 [R1], R8 ;  /* 0x0000000801007387 */ /* 0x0007e40000100c00 */
[----:B------:R-:W-:-:S07]  /*0100*/  LEPC R20, `(.L_x_0) ;  /* 0x000000001014794e */ /* 0x000fce0000000000 */
[----:B---34-:R-:W-:Y:S05]  /*0110*/  CALL.ABS.NOINC R2 ;  /* 0x0000000002007343 */ /* 0x018fea0003c00000 */
.L_x_0:
[----:B------:R-:W-:Y:S05]  /*0120*/  EXIT ;  /* 0x000000000000794d */ /* 0x000fea0003800000 */
.L_x_1:
[----:B------:R-:W-:-:S00]  /*0130*/  BRA `(.L_x_1) ;  /* 0xfffffffc00fc7947 */ /* 0x000fc0000383ffff */
[----:B------:R-:W-:-:S00]  /*0140*/  NOP ;  /* 0x0000000000007918 */ /* 0x000fc00000000000 */
        /* <DEDUP_REMOVED lines=11> */
.L_x_2:


//--------------------- .nv.global.init           --------------------------
	.section	.nv.global.init,"aw",@progbits
.nv.global.init:
	.type		$str,@object
	.size		$str,(.L_0 - $str)
$str:
        /*0000*/ 	.byte	0x48, 0x65, 0x6c, 0x6c, 0x6f, 0x20, 0x66, 0x72, 0x6f, 0x6d, 0x20, 0x47, 0x50, 0x55, 0x20, 0x74
        /*0010*/ 	.byte	0x68, 0x72, 0x65, 0x61, 0x64, 0x20, 0x25, 0x64, 0x20, 0x3d, 0x20, 0x25, 0x64, 0x20, 0x2a, 0x20
        /*0020*/ 	.byte	0x25, 0x64, 0x20, 0x2b, 0x20, 0x25, 0x64, 0x0a, 0x00
.L_0:


//--------------------- .nv.shared.reserved.0     --------------------------
	.section	.nv.shared.reserved.0,"aw",@nobits
	.weak		__nv_reservedSMEM_offset_0_alias
	.size		__nv_reservedSMEM_offset_0_alias, 0, 64
	.other		__nv_reservedSMEM_offset_0_alias,@"STO_CUDA_RESERVED_SHARED STV_DEFAULT"
__nv_reservedSMEM_offset_0_alias:
	.zero		0
	.zero		64


//--------------------- .nv.constant0._Z12hello_kernelv --------------------------
	.section	.nv.constant0._Z12hello_kernelv,"a",@progbits
	.sectionflags	@""
	.align	4
.nv.constant0._Z12hello_kernelv:
	.zero		896


//--------------------- SYMBOLS --------------------------

	.type		.nv.reservedSmem.offset0,@object
	.size		.nv.reservedSmem.offset0,0x4
	.type		vprintf,@function
